	.headerflags	@"EF_CUDA_TEXMODE_UNIFIED EF_CUDA_64BIT_ADDRESS EF_CUDA_ACCELERATORS EF_CUDA_SM90 EF_CUDA_VIRTUAL_SM(EF_CUDA_SM90)"
	.elftype	@"ET_EXEC"


//--------------------- .nv.info                  --------------------------
	.section	.nv.info,"",@"SHT_CUDA_INFO"
	.align	4


	//----- nvinfo : EIATTR_REGCOUNT
	.align		4
        /*0000*/ 	.byte	0x04, 0x2f
        /*0002*/ 	.short	(.L_3 - .L_2)
	.align		4
.L_2:
        /*0004*/ 	.word	index@(triton_poi_fused__native_batch_norm_legit_no_training_6)
        /*0008*/ 	.word	0x00000012


	//----- nvinfo : EIATTR_MIN_STACK_SIZE
	.align		4
.L_3:
        /*000c*/ 	.byte	0x04, 0x12
        /*000e*/ 	.short	(.L_5 - .L_4)
	.align		4
.L_4:
        /*0010*/ 	.word	index@(triton_poi_fused__native_batch_norm_legit_no_training_6)
        /*0014*/ 	.word	0x00000000


	//----- nvinfo : EIATTR_FRAME_SIZE
	.align		4
.L_5:
        /*0018*/ 	.byte	0x04, 0x11
        /*001a*/ 	.short	(.L_7 - .L_6)
	.align		4
.L_6:
        /*001c*/ 	.word	index@(triton_poi_fused__native_batch_norm_legit_no_training_6)
        /*0020*/ 	.word	0x00000000


	//----- nvinfo : EIATTR_MIN_STACK_SIZE
	.align		4
.L_7:
        /*0024*/ 	.byte	0x04, 0x12
        /*0026*/ 	.short	(.L_9 - .L_8)
	.align		4
.L_8:
        /*0028*/ 	.word	index@(triton_poi_fused__native_batch_norm_legit_no_training_6)
        /*002c*/ 	.word	0x00000000
.L_9:


//--------------------- .nv.info.triton_poi_fused__native_batch_norm_legit_no_training_6 --------------------------
	.section	.nv.info.triton_poi_fused__native_batch_norm_legit_no_training_6,"",@"SHT_CUDA_INFO"
	.sectionflags	@""
	.align	4


	//----- nvinfo : EIATTR_CUDA_API_VERSION
	.align		4
        /*0000*/ 	.byte	0x04, 0x37
        /*0002*/ 	.short	(.L_11 - .L_10)
.L_10:
        /*0004*/ 	.word	0x0000007c


	//----- nvinfo : EIATTR_KPARAM_INFO
	.align		4
.L_11:
        /*0008*/ 	.byte	0x04, 0x17
        /*000a*/ 	.short	(.L_13 - .L_12)
.L_12:
        /*000c*/ 	.word	0x00000000
        /*0010*/ 	.short	0x0006
        /*0012*/ 	.short	0x0030
        /*0014*/ 	.byte	0x00, 0xf0, 0x11, 0x00


	//----- nvinfo : EIATTR_KPARAM_INFO
	.align		4
.L_13:
        /*0018*/ 	.byte	0x04, 0x17
        /*001a*/ 	.short	(.L_15 - .L_14)
.L_14:
        /*001c*/ 	.word	0x00000000
        /*0020*/ 	.short	0x0005
        /*0022*/ 	.short	0x0028
        /*0024*/ 	.byte	0x00, 0xf4, 0x21, 0x00


	//----- nvinfo : EIATTR_KPARAM_INFO
	.align		4
.L_15:
        /*0028*/ 	.byte	0x04, 0x17
        /*002a*/ 	.short	(.L_17 - .L_16)
.L_16:
        /*002c*/ 	.word	0x00000000
        /*0030*/ 	.short	0x0004
        /*0032*/ 	.short	0x0020
        /*0034*/ 	.byte	0x00, 0xf4, 0x21, 0x00


	//----- nvinfo : EIATTR_KPARAM_INFO
	.align		4
.L_17:
        /*0038*/ 	.byte	0x04, 0x17
        /*003a*/ 	.short	(.L_19 - .L_18)
.L_18:
        /*003c*/ 	.word	0x00000000
        /*0040*/ 	.short	0x0003
        /*0042*/ 	.short	0x0018
        /*0044*/ 	.byte	0x00, 0xf4, 0x21, 0x00


	//----- nvinfo : EIATTR_KPARAM_INFO
	.align		4
.L_19:
        /*0048*/ 	.byte	0x04, 0x17
        /*004a*/ 	.short	(.L_21 - .L_20)
.L_20:
        /*004c*/ 	.word	0x00000000
        /*0050*/ 	.short	0x0002
        /*0052*/ 	.short	0x0010
        /*0054*/ 	.byte	0x00, 0xf4, 0x21, 0x00


	//----- nvinfo : EIATTR_KPARAM_INFO
	.align		4
.L_21:
        /*0058*/ 	.byte	0x04, 0x17
        /*005a*/ 	.short	(.L_23 - .L_22)
.L_22:
        /*005c*/ 	.word	0x00000000
        /*0060*/ 	.short	0x0001
        /*0062*/ 	.short	0x0008
        /*0064*/ 	.byte	0x00, 0xf4, 0x21, 0x00


	//----- nvinfo : EIATTR_KPARAM_INFO
	.align		4
.L_23:
        /*0068*/ 	.byte	0x04, 0x17
        /*006a*/ 	.short	(.L_25 - .L_24)
.L_24:
        /*006c*/ 	.word	0x00000000
        /*0070*/ 	.short	0x0000
        /*0072*/ 	.short	0x0000
        /*0074*/ 	.byte	0x00, 0xf4, 0x21, 0x00


	//----- nvinfo : EIATTR_SPARSE_MMA_MASK
	.align		4
.L_25:
        /*0078*/ 	.byte	0x03, 0x50
        /*007a*/ 	.short	0x0000


	//----- nvinfo : EIATTR_MAXREG_COUNT
	.align		4
        /*007c*/ 	.byte	0x03, 0x1b
        /*007e*/ 	.short	0x00ff


	//----- nvinfo : EIATTR_EXIT_INSTR_OFFSETS
	.align		4
        /*0080*/ 	.byte	0x04, 0x1c
        /*0082*/ 	.short	(.L_27 - .L_26)


	//   ....[0]....
.L_26:
        /*0084*/ 	.word	0x00000380


	//----- nvinfo : EIATTR_REQNTID
	.align		4
.L_27:
        /*0088*/ 	.byte	0x04, 0x10
        /*008a*/ 	.short	(.L_29 - .L_28)
.L_28:
        /*008c*/ 	.word	0x00000080
        /*0090*/ 	.word	0x00000001
        /*0094*/ 	.word	0x00000001


	//----- nvinfo : EIATTR_CBANK_PARAM_SIZE
	.align		4
.L_29:
        /*0098*/ 	.byte	0x03, 0x19
        /*009a*/ 	.short	0x0034


	//----- nvinfo : EIATTR_PARAM_CBANK
	.align		4
        /*009c*/ 	.byte	0x04, 0x0a
        /*009e*/ 	.short	(.L_31 - .L_30)
	.align		4
.L_30:
        /*00a0*/ 	.word	index@(.nv.constant0.triton_poi_fused__native_batch_norm_legit_no_training_6)
        /*00a4*/ 	.short	0x0210
        /*00a6*/ 	.short	0x0034


	//----- nvinfo : EIATTR_SW_WAR
	.align		4
.L_31:
        /*00a8*/ 	.byte	0x04, 0x36
        /*00aa*/ 	.short	(.L_33 - .L_32)
.L_32:
        /*00ac*/ 	.word	0x00000008
.L_33:


//--------------------- .nv.callgraph             --------------------------
	.section	.nv.callgraph,"",@"SHT_CUDA_CALLGRAPH"
	.align	4
	.sectionentsize	8
	.align		4
        /*0000*/ 	.word	0x00000000
	.align		4
        /*0004*/ 	.word	0xffffffff
	.align		4
        /*0008*/ 	.word	0x00000000
	.align		4
        /*000c*/ 	.word	0xfffffffe
	.align		4
        /*0010*/ 	.word	0x00000000
	.align		4
        /*0014*/ 	.word	0xfffffffd
	.align		4
        /*0018*/ 	.word	0x00000000
	.align		4
        /*001c*/ 	.word	0xfffffffc


//--------------------- .nv.constant4             --------------------------
	.section	.nv.constant4,"a",@progbits
	.align	8
	.align		8
.nv.constant4:
        /*0000*/ 	.dword	_$_str
	.align		8
        /*0008*/ 	.dword	_$_str_$_2


//--------------------- .text.triton_poi_fused__native_batch_norm_legit_no_training_6 --------------------------
	.section	.text.triton_poi_fused__native_batch_norm_legit_no_training_6,"ax",@progbits
	.align	128
        .global         triton_poi_fused__native_batch_norm_legit_no_training_6
        .type           triton_poi_fused__native_batch_norm_legit_no_training_6,@function
        .size           triton_poi_fused__native_batch_norm_legit_no_training_6,(.L_x_1 - triton_poi_fused__native_batch_norm_legit_no_training_6)
        .other          triton_poi_fused__native_batch_norm_legit_no_training_6,@"STO_CUDA_ENTRY STV_DEFAULT"
triton_poi_fused__native_batch_norm_legit_no_training_6:
.text.triton_poi_fused__native_batch_norm_legit_no_training_6:
[----:B------:R-:W-:Y:S01]  /*0000*/  LDC R1, c[0x0][0x28] ;  /* 0x00000a00ff017b82 */ /* 0x000fe20000000800 */
[----:B------:R-:W1:Y:S07]  /*0010*/  S2R R0, SR_TID.X ;  /* 0x0000000000007919 */ /* 0x000e6e0000002100 */
[----:B------:R-:W2:Y:S01]  /*0020*/  LDC.64 R2, c[0x0][0x220] ;  /* 0x00008800ff027b82 */ /* 0x000ea20000000a00 */
[----:B------:R-:W-:Y:S01]  /*0030*/  ULDC.64 UR4, c[0x0][0x208] ;  /* 0x0000820000047ab9 */ /* 0x000fe20000000a00 */
[----:B------:R-:W3:Y:S06]  /*0040*/  S2R R5, SR_CTAID.X ;  /* 0x0000000000057919 */ /* 0x000eec0000002500 */
[----:B------:R-:W4:Y:S08]  /*0050*/  LDC.64 R6, c[0x0][0x218] ;  /* 0x00008600ff067b82 */ /* 0x000f300000000a00 */
[----:B------:R-:W5:Y:S08]  /*0060*/  LDC.64 R8, c[0x0][0x228] ;  /* 0x00008a00ff087b82 */ /* 0x000f700000000a00 */
[----:B------:R-:W5:Y:S01]  /*0070*/  LDC.64 R10, c[0x0][0x230] ;  /* 0x00008c00ff0a7b82 */ /* 0x000f620000000a00 */
[----:B-1----:R-:W-:-:S04]  /*0080*/  SHF.L.U32 R0, R0, 0x1, RZ ;  /* 0x0000000100007819 */ /* 0x002fc800000006ff */
[----:B------:R-:W-:-:S04]  /*0090*/  LOP3.LUT R0, R0, 0xfe, RZ, 0xc0, !PT ;  /* 0x000000fe00007812 */ /* 0x000fc800078ec0ff */
[----:B---3--:R-:W-:-:S05]  /*00a0*/  LEA R0, R5, R0, 0x8 ;  /* 0x0000000005007211 */ /* 0x008fca00078e40ff */
[----:B------:R-:W-:-:S05]  /*00b0*/  IMAD.HI R4, R0, 0x2aaaaaab, RZ ;  /* 0x2aaaaaab00047827 */ /* 0x000fca00078e02ff */
[----:B------:R-:W-:-:S04]  /*00c0*/  SHF.R.U32.HI R5, RZ, 0x1f, R4 ;  /* 0x0000001fff057819 */ /* 0x000fc80000011604 */
[----:B------:R-:W-:-:S05]  /*00d0*/  LEA.HI R5, R4, R5, RZ, 0x1e ;  /* 0x0000000504057211 */ /* 0x000fca00078ff0ff */
[----:B------:R-:W-:Y:S02]  /*00e0*/  IMAD R13, R5, -0x18, R0 ;  /* 0xffffffe8050d7824 */ /* 0x000fe400078e0200 */
[----:B------:R-:W1:Y:S02]  /*00f0*/  LDC.64 R4, c[0x0][0x210] ;  /* 0x00008400ff047b82 */ /* 0x000e640000000a00 */
[----:B--2---:R-:W-:-:S06]  /*0100*/  IMAD.WIDE R2, R13, 0x4, R2 ;  /* 0x000000040d027825 */ /* 0x004fcc00078e0202 */
[----:B------:R-:W2:Y:S01]  /*0110*/  LDG.E.EL.64 R2, desc[UR4][R2.64] ;  /* 0x0000000402027981 */ /* 0x000ea2000c2e1b00 */
[----:B----4-:R-:W-:-:S06]  /*0120*/  IMAD.WIDE R6, R13, 0x4, R6 ;  /* 0x000000040d067825 */ /* 0x010fcc00078e0206 */
[----:B------:R-:W3:Y:S01]  /*0130*/  LDG.E.EL.64 R6, desc[UR4][R6.64] ;  /* 0x0000000406067981 */ /* 0x000ee2000c2e1b00 */
[----:B-1----:R-:W-:-:S06]  /*0140*/  IMAD.WIDE R4, R0, 0x4, R4 ;  /* 0x0000000400047825 */ /* 0x002fcc00078e0204 */
[----:B------:R-:W3:Y:S01]  /*0150*/  LDG.E.64 R4, desc[UR4][R4.64] ;  /* 0x0000000404047981 */ /* 0x000ee2000c1e1b00 */
[----:B-----5:R-:W-:-:S04]  /*0160*/  IMAD.WIDE R8, R13, 0x4, R8 ;  /* 0x000000040d087825 */ /* 0x020fc800078e0208 */
[----:B0-----:R-:W-:Y:S02]  /*0170*/  IMAD.WIDE R10, R13, 0x4, R10 ;  /* 0x000000040d0a7825 */ /* 0x001fe400078e020a */
[----:B------:R-:W4:Y:S04]  /*0180*/  LDG.E.EL.64 R8, desc[UR4][R8.64] ;  /* 0x0000000408087981 */ /* 0x000f28000c2e1b00 */
[----:B------:R-:W4:Y:S01]  /*0190*/  LDG.E.EL.64 R10, desc[UR4][R10.64] ;  /* 0x000000040a0a7981 */ /* 0x000f22000c2e1b00 */
[----:B------:R-:W-:Y:S01]  /*01a0*/  HFMA2.MMA R15, -RZ, RZ, 1.625, 0 ;  /* 0x3e800000ff0f7435 */ /* 0x000fe200000001ff */
[----:B--2---:R-:W-:Y:S01]  /*01b0*/  FADD R2, R2, 9.9999997473787516356e-06 ;  /* 0x3727c5ac02027421 */ /* 0x004fe20000000000 */
[----:B------:R-:W-:-:S03]  /*01c0*/  FADD R12, R3, 9.9999997473787516356e-06 ;  /* 0x3727c5ac030c7421 */ /* 0x000fc60000000000 */
[----:B------:R0:W1:Y:S08]  /*01d0*/  MUFU.SQRT R13, R2 ;  /* 0x00000002000d7308 */ /* 0x0000700000002000 */
[----:B------:R-:W2:Y:S01]  /*01e0*/  MUFU.SQRT R14, R12 ;  /* 0x0000000c000e7308 */ /* 0x000ea20000002000 */
[----:B0-----:R-:W0:Y:S01]  /*01f0*/  LDC.64 R2, c[0x0][0x238] ;  /* 0x00008e00ff027b82 */ /* 0x001e220000000a00 */
[----:B-1----:R-:W-:-:S02]  /*0200*/  FSETP.GT.AND P0, PT, R13, 8.50705917302346158658e+37, PT ;  /* 0x7e8000000d00780b */ /* 0x002fc40003f04000 */
[----:B------:R-:W-:Y:S02]  /*0210*/  FSETP.GEU.AND P2, PT, R13, 1.175494350822287508e-38, PT ;  /* 0x008000000d00780b */ /* 0x000fe40003f4e000 */
[C---:B--2---:R-:W-:Y:S02]  /*0220*/  FSETP.GT.AND P1, PT, R14.reuse, 8.50705917302346158658e+37, PT ;  /* 0x7e8000000e00780b */ /* 0x044fe40003f24000 */
[----:B------:R-:W-:-:S07]  /*0230*/  FSETP.GEU.AND P3, PT, R14, 1.175494350822287508e-38, PT ;  /* 0x008000000e00780b */ /* 0x000fce0003f6e000 */
[----:B------:R-:W-:-:S04]  /*0240*/  @P0 FMUL R13, R13, 0.25 ;  /* 0x3e8000000d0d0820 */ /* 0x000fc80000400000 */
[----:B------:R-:W-:Y:S01]  /*0250*/  @!P2 FMUL R13, R13, 16777216 ;  /* 0x4b8000000d0da820 */ /* 0x000fe20000400000 */
[----:B------:R-:W-:-:S04]  /*0260*/  @P1 FMUL R14, R14, 0.25 ;  /* 0x3e8000000e0e1820 */ /* 0x000fc80000400000 */
[----:B------:R-:W-:Y:S01]  /*0270*/  @!P3 FMUL R14, R14, 16777216 ;  /* 0x4b8000000e0eb820 */ /* 0x000fe20000400000 */
[----:B------:R-:W1:Y:S01]  /*0280*/  MUFU.RCP R13, R13 ;  /* 0x0000000d000d7308 */ /* 0x000e620000001000 */
[----:B------:R-:W-:-:S07]  /*0290*/  FSEL R12, R15, 1, P0 ;  /* 0x3f8000000f0c7808 */ /* 0x000fce0000000000 */
[----:B------:R-:W2:Y:S01]  /*02a0*/  MUFU.RCP R14, R14 ;  /* 0x0000000e000e7308 */ /* 0x000ea20000001000 */
[----:B------:R-:W-:Y:S01]  /*02b0*/  FSEL R15, R15, 1, P1 ;  /* 0x3f8000000f0f7808 */ /* 0x000fe20000800000 */
[----:B------:R-:W-:Y:S01]  /*02c0*/  @!P2 FMUL R12, R12, 16777216 ;  /* 0x4b8000000c0ca820 */ /* 0x000fe20000400000 */
[----:B---3--:R-:W-:-:S03]  /*02d0*/  FADD R4, R4, -R6 ;  /* 0x8000000604047221 */ /* 0x008fc60000000000 */
[----:B------:R-:W-:Y:S01]  /*02e0*/  @!P3 FMUL R15, R15, 16777216 ;  /* 0x4b8000000f0fb820 */ /* 0x000fe20000400000 */
[----:B------:R-:W-:Y:S01]  /*02f0*/  FADD R5, R5, -R7 ;  /* 0x8000000705057221 */ /* 0x000fe20000000000 */
[----:B-1----:R-:W-:Y:S02]  /*0300*/  FMUL R13, R13, R12 ;  /* 0x0000000c0d0d7220 */ /* 0x002fe40000400000 */
[----:B--2---:R-:W-:Y:S02]  /*0310*/  FMUL R6, R14, R15 ;  /* 0x0000000f0e067220 */ /* 0x004fe40000400000 */
[----:B------:R-:W-:Y:S02]  /*0320*/  FMUL R13, R4, R13 ;  /* 0x0000000d040d7220 */ /* 0x000fe40000400000 */
[----:B------:R-:W-:Y:S01]  /*0330*/  FMUL R6, R5, R6 ;  /* 0x0000000605067220 */ /* 0x000fe20000400000 */
[----:B0-----:R-:W-:-:S04]  /*0340*/  IMAD.WIDE R2, R0, 0x4, R2 ;  /* 0x0000000400027825 */ /* 0x001fc800078e0202 */
[----:B----4-:R-:W-:Y:S01]  /*0350*/  FFMA R8, R8, R13, R10 ;  /* 0x0000000d08087223 */ /* 0x010fe2000000000a */
[----:B------:R-:W-:-:S05]  /*0360*/  FFMA R9, R9, R6, R11 ;  /* 0x0000000609097223 */ /* 0x000fca000000000b */
[----:B------:R-:W-:Y:S01]  /*0370*/  STG.E.64 desc[UR4][R2.64], R8 ;  /* 0x0000000802007986 */ /* 0x000fe2000c101b04 */
[----:B------:R-:W-:Y:S05]  /*0380*/  EXIT ;  /* 0x000000000000794d */ /* 0x000fea0003800000 */
.L_x_0:
[----:B------:R-:W-:-:S00]  /*0390*/  BRA `(.L_x_0) ;  /* 0xfffffffc00fc7947 */ /* 0x000fc0000383ffff */
[----:B------:R-:W-:-:S00]  /*03a0*/  NOP ;  /* 0x0000000000007918 */ /* 0x000fc00000000000 */
        /* <DEDUP_REMOVED lines=13> */
.L_x_1:


//--------------------- .nv.global.init           --------------------------
	.section	.nv.global.init,"aw",@progbits
.nv.global.init:
	.type		_$_str,@object
	.size		_$_str,(_$_str_$_2 - _$_str)
_$_str:
        /*0000*/ 	.byte	0x5f, 0x5f, 0x43, 0x55, 0x44, 0x41, 0x5f, 0x46, 0x54, 0x5a, 0x00
	.type		_$_str_$_2,@object
	.size		_$_str_$_2,(.L_1 - _$_str_$_2)
_$_str_$_2:
        /*000b*/ 	.byte	0x5f, 0x5f, 0x43, 0x55, 0x44, 0x41, 0x5f, 0x50, 0x52, 0x45, 0x43, 0x5f, 0x53, 0x51, 0x52, 0x54
        /*001b*/ 	.byte	0x00
.L_1:


//--------------------- .nv.constant0.triton_poi_fused__native_batch_norm_legit_no_training_6 --------------------------
	.section	.nv.constant0.triton_poi_fused__native_batch_norm_legit_no_training_6,"a",@progbits
	.sectionflags	@""
	.align	4
.nv.constant0.triton_poi_fused__native_batch_norm_legit_no_training_6:
	.zero		580
